//
// Generated by NVIDIA NVVM Compiler
//
// Compiler Build ID: CL-36424714
// Cuda compilation tools, release 13.0, V13.0.88
// Based on NVVM 20.0.0
//

.version 9.0
.target sm_100
.address_size 64

	// .globl	_Z16kernel_rowSumAbsPKfPfii

.visible .entry _Z16kernel_rowSumAbsPKfPfii(
	.param .u64 .ptr .align 1 _Z16kernel_rowSumAbsPKfPfii_param_0,
	.param .u64 .ptr .align 1 _Z16kernel_rowSumAbsPKfPfii_param_1,
	.param .u32 _Z16kernel_rowSumAbsPKfPfii_param_2,
	.param .u32 _Z16kernel_rowSumAbsPKfPfii_param_3
)
{
	.reg .pred 	%p<11>;
	.reg .b32 	%r<38>;
	.reg .b32 	%f<112>;
	.reg .b64 	%rd<16>;

	ld.param.u64 	%rd4, [_Z16kernel_rowSumAbsPKfPfii_param_0];
	ld.param.u64 	%rd3, [_Z16kernel_rowSumAbsPKfPfii_param_1];
	ld.param.u32 	%r24, [_Z16kernel_rowSumAbsPKfPfii_param_2];
	ld.param.u32 	%r23, [_Z16kernel_rowSumAbsPKfPfii_param_3];
	cvta.to.global.u64 	%rd1, %rd4;
	mov.u32 	%r25, %ntid.x;
	mov.u32 	%r26, %ctaid.x;
	mov.u32 	%r27, %tid.x;
	mad.lo.s32 	%r1, %r25, %r26, %r27;
	setp.ge.s32 	%p1, %r1, %r24;
	@%p1 bra 	$L__BB0_15;
	setp.lt.s32 	%p2, %r23, 1;
	mov.f32 	%f111, 0f00000000;
	@%p2 bra 	$L__BB0_14;
	mul.lo.s32 	%r2, %r23, %r1;
	and.b32  	%r3, %r23, 15;
	setp.lt.u32 	%p3, %r23, 16;
	mov.f32 	%f111, 0f00000000;
	mov.b32 	%r34, 0;
	@%p3 bra 	$L__BB0_5;
	and.b32  	%r34, %r23, 2147483632;
	neg.s32 	%r32, %r34;
	add.s64 	%rd2, %rd1, 32;
	mov.f32 	%f111, 0f00000000;
	mov.u32 	%r31, %r2;
$L__BB0_4:
	.pragma "nounroll";
	mul.wide.s32 	%rd5, %r31, 4;
	add.s64 	%rd6, %rd2, %rd5;
	ld.global.f32 	%f18, [%rd6+-32];
	abs.f32 	%f19, %f18;
	add.f32 	%f20, %f111, %f19;
	ld.global.f32 	%f21, [%rd6+-28];
	abs.f32 	%f22, %f21;
	add.f32 	%f23, %f20, %f22;
	ld.global.f32 	%f24, [%rd6+-24];
	abs.f32 	%f25, %f24;
	add.f32 	%f26, %f23, %f25;
	ld.global.f32 	%f27, [%rd6+-20];
	abs.f32 	%f28, %f27;
	add.f32 	%f29, %f26, %f28;
	ld.global.f32 	%f30, [%rd6+-16];
	abs.f32 	%f31, %f30;
	add.f32 	%f32, %f29, %f31;
	ld.global.f32 	%f33, [%rd6+-12];
	abs.f32 	%f34, %f33;
	add.f32 	%f35, %f32, %f34;
	ld.global.f32 	%f36, [%rd6+-8];
	abs.f32 	%f37, %f36;
	add.f32 	%f38, %f35, %f37;
	ld.global.f32 	%f39, [%rd6+-4];
	abs.f32 	%f40, %f39;
	add.f32 	%f41, %f38, %f40;
	ld.global.f32 	%f42, [%rd6];
	abs.f32 	%f43, %f42;
	add.f32 	%f44, %f41, %f43;
	ld.global.f32 	%f45, [%rd6+4];
	abs.f32 	%f46, %f45;
	add.f32 	%f47, %f44, %f46;
	ld.global.f32 	%f48, [%rd6+8];
	abs.f32 	%f49, %f48;
	add.f32 	%f50, %f47, %f49;
	ld.global.f32 	%f51, [%rd6+12];
	abs.f32 	%f52, %f51;
	add.f32 	%f53, %f50, %f52;
	ld.global.f32 	%f54, [%rd6+16];
	abs.f32 	%f55, %f54;
	add.f32 	%f56, %f53, %f55;
	ld.global.f32 	%f57, [%rd6+20];
	abs.f32 	%f58, %f57;
	add.f32 	%f59, %f56, %f58;
	ld.global.f32 	%f60, [%rd6+24];
	abs.f32 	%f61, %f60;
	add.f32 	%f62, %f59, %f61;
	ld.global.f32 	%f63, [%rd6+28];
	abs.f32 	%f64, %f63;
	add.f32 	%f111, %f62, %f64;
	add.s32 	%r32, %r32, 16;
	add.s32 	%r31, %r31, 16;
	setp.ne.s32 	%p4, %r32, 0;
	@%p4 bra 	$L__BB0_4;
$L__BB0_5:
	setp.eq.s32 	%p5, %r3, 0;
	@%p5 bra 	$L__BB0_14;
	and.b32  	%r11, %r23, 7;
	setp.lt.u32 	%p6, %r3, 8;
	@%p6 bra 	$L__BB0_8;
	add.s32 	%r29, %r34, %r2;
	mul.wide.s32 	%rd7, %r29, 4;
	add.s64 	%rd8, %rd1, %rd7;
	ld.global.f32 	%f66, [%rd8];
	abs.f32 	%f67, %f66;
	add.f32 	%f68, %f111, %f67;
	ld.global.f32 	%f69, [%rd8+4];
	abs.f32 	%f70, %f69;
	add.f32 	%f71, %f68, %f70;
	ld.global.f32 	%f72, [%rd8+8];
	abs.f32 	%f73, %f72;
	add.f32 	%f74, %f71, %f73;
	ld.global.f32 	%f75, [%rd8+12];
	abs.f32 	%f76, %f75;
	add.f32 	%f77, %f74, %f76;
	ld.global.f32 	%f78, [%rd8+16];
	abs.f32 	%f79, %f78;
	add.f32 	%f80, %f77, %f79;
	ld.global.f32 	%f81, [%rd8+20];
	abs.f32 	%f82, %f81;
	add.f32 	%f83, %f80, %f82;
	ld.global.f32 	%f84, [%rd8+24];
	abs.f32 	%f85, %f84;
	add.f32 	%f86, %f83, %f85;
	ld.global.f32 	%f87, [%rd8+28];
	abs.f32 	%f88, %f87;
	add.f32 	%f111, %f86, %f88;
	add.s32 	%r34, %r34, 8;
$L__BB0_8:
	setp.eq.s32 	%p7, %r11, 0;
	@%p7 bra 	$L__BB0_14;
	and.b32  	%r14, %r23, 3;
	setp.lt.u32 	%p8, %r11, 4;
	@%p8 bra 	$L__BB0_11;
	add.s32 	%r30, %r34, %r2;
	mul.wide.s32 	%rd9, %r30, 4;
	add.s64 	%rd10, %rd1, %rd9;
	ld.global.f32 	%f90, [%rd10];
	abs.f32 	%f91, %f90;
	add.f32 	%f92, %f111, %f91;
	ld.global.f32 	%f93, [%rd10+4];
	abs.f32 	%f94, %f93;
	add.f32 	%f95, %f92, %f94;
	ld.global.f32 	%f96, [%rd10+8];
	abs.f32 	%f97, %f96;
	add.f32 	%f98, %f95, %f97;
	ld.global.f32 	%f99, [%rd10+12];
	abs.f32 	%f100, %f99;
	add.f32 	%f111, %f98, %f100;
	add.s32 	%r34, %r34, 4;
$L__BB0_11:
	setp.eq.s32 	%p9, %r14, 0;
	@%p9 bra 	$L__BB0_14;
	add.s32 	%r37, %r34, %r2;
	neg.s32 	%r36, %r14;
$L__BB0_13:
	.pragma "nounroll";
	mul.wide.s32 	%rd11, %r37, 4;
	add.s64 	%rd12, %rd1, %rd11;
	ld.global.f32 	%f101, [%rd12];
	abs.f32 	%f102, %f101;
	add.f32 	%f111, %f111, %f102;
	add.s32 	%r37, %r37, 1;
	add.s32 	%r36, %r36, 1;
	setp.ne.s32 	%p10, %r36, 0;
	@%p10 bra 	$L__BB0_13;
$L__BB0_14:
	cvta.to.global.u64 	%rd13, %rd3;
	mul.wide.s32 	%rd14, %r1, 4;
	add.s64 	%rd15, %rd13, %rd14;
	st.global.f32 	[%rd15], %f111;
$L__BB0_15:
	ret;

}
	// .globl	_Z16kernel_colSumAbsPKfPfii
.visible .entry _Z16kernel_colSumAbsPKfPfii(
	.param .u64 .ptr .align 1 _Z16kernel_colSumAbsPKfPfii_param_0,
	.param .u64 .ptr .align 1 _Z16kernel_colSumAbsPKfPfii_param_1,
	.param .u32 _Z16kernel_colSumAbsPKfPfii_param_2,
	.param .u32 _Z16kernel_colSumAbsPKfPfii_param_3
)
{
	.reg .pred 	%p<11>;
	.reg .b32 	%r<38>;
	.reg .b32 	%f<112>;
	.reg .b64 	%rd<43>;

	ld.param.u64 	%rd3, [_Z16kernel_colSumAbsPKfPfii_param_0];
	ld.param.u64 	%rd2, [_Z16kernel_colSumAbsPKfPfii_param_1];
	ld.param.u32 	%r23, [_Z16kernel_colSumAbsPKfPfii_param_2];
	ld.param.u32 	%r24, [_Z16kernel_colSumAbsPKfPfii_param_3];
	cvta.to.global.u64 	%rd1, %rd3;
	mov.u32 	%r25, %ntid.x;
	mov.u32 	%r26, %ctaid.x;
	mov.u32 	%r27, %tid.x;
	mad.lo.s32 	%r1, %r25, %r26, %r27;
	setp.ge.s32 	%p1, %r1, %r24;
	@%p1 bra 	$L__BB1_15;
	setp.lt.s32 	%p2, %r23, 1;
	mov.f32 	%f111, 0f00000000;
	@%p2 bra 	$L__BB1_14;
	and.b32  	%r2, %r23, 15;
	setp.lt.u32 	%p3, %r23, 16;
	mov.f32 	%f111, 0f00000000;
	mov.b32 	%r34, 0;
	@%p3 bra 	$L__BB1_5;
	and.b32  	%r34, %r23, 2147483632;
	neg.s32 	%r32, %r34;
	shl.b32 	%r5, %r24, 4;
	mov.f32 	%f111, 0f00000000;
	mul.wide.s32 	%rd6, %r24, 4;
	mov.u32 	%r31, %r1;
$L__BB1_4:
	.pragma "nounroll";
	mul.wide.s32 	%rd4, %r31, 4;
	add.s64 	%rd5, %rd1, %rd4;
	ld.global.f32 	%f18, [%rd5];
	abs.f32 	%f19, %f18;
	add.f32 	%f20, %f111, %f19;
	add.s64 	%rd7, %rd5, %rd6;
	ld.global.f32 	%f21, [%rd7];
	abs.f32 	%f22, %f21;
	add.f32 	%f23, %f20, %f22;
	add.s64 	%rd8, %rd7, %rd6;
	ld.global.f32 	%f24, [%rd8];
	abs.f32 	%f25, %f24;
	add.f32 	%f26, %f23, %f25;
	add.s64 	%rd9, %rd8, %rd6;
	ld.global.f32 	%f27, [%rd9];
	abs.f32 	%f28, %f27;
	add.f32 	%f29, %f26, %f28;
	add.s64 	%rd10, %rd9, %rd6;
	ld.global.f32 	%f30, [%rd10];
	abs.f32 	%f31, %f30;
	add.f32 	%f32, %f29, %f31;
	add.s64 	%rd11, %rd10, %rd6;
	ld.global.f32 	%f33, [%rd11];
	abs.f32 	%f34, %f33;
	add.f32 	%f35, %f32, %f34;
	add.s64 	%rd12, %rd11, %rd6;
	ld.global.f32 	%f36, [%rd12];
	abs.f32 	%f37, %f36;
	add.f32 	%f38, %f35, %f37;
	add.s64 	%rd13, %rd12, %rd6;
	ld.global.f32 	%f39, [%rd13];
	abs.f32 	%f40, %f39;
	add.f32 	%f41, %f38, %f40;
	add.s64 	%rd14, %rd13, %rd6;
	ld.global.f32 	%f42, [%rd14];
	abs.f32 	%f43, %f42;
	add.f32 	%f44, %f41, %f43;
	add.s64 	%rd15, %rd14, %rd6;
	ld.global.f32 	%f45, [%rd15];
	abs.f32 	%f46, %f45;
	add.f32 	%f47, %f44, %f46;
	add.s64 	%rd16, %rd15, %rd6;
	ld.global.f32 	%f48, [%rd16];
	abs.f32 	%f49, %f48;
	add.f32 	%f50, %f47, %f49;
	add.s64 	%rd17, %rd16, %rd6;
	ld.global.f32 	%f51, [%rd17];
	abs.f32 	%f52, %f51;
	add.f32 	%f53, %f50, %f52;
	add.s64 	%rd18, %rd17, %rd6;
	ld.global.f32 	%f54, [%rd18];
	abs.f32 	%f55, %f54;
	add.f32 	%f56, %f53, %f55;
	add.s64 	%rd19, %rd18, %rd6;
	ld.global.f32 	%f57, [%rd19];
	abs.f32 	%f58, %f57;
	add.f32 	%f59, %f56, %f58;
	add.s64 	%rd20, %rd19, %rd6;
	ld.global.f32 	%f60, [%rd20];
	abs.f32 	%f61, %f60;
	add.f32 	%f62, %f59, %f61;
	add.s64 	%rd21, %rd20, %rd6;
	ld.global.f32 	%f63, [%rd21];
	abs.f32 	%f64, %f63;
	add.f32 	%f111, %f62, %f64;
	add.s32 	%r32, %r32, 16;
	add.s32 	%r31, %r31, %r5;
	setp.ne.s32 	%p4, %r32, 0;
	@%p4 bra 	$L__BB1_4;
$L__BB1_5:
	setp.eq.s32 	%p5, %r2, 0;
	@%p5 bra 	$L__BB1_14;
	and.b32  	%r11, %r23, 7;
	setp.lt.u32 	%p6, %r2, 8;
	@%p6 bra 	$L__BB1_8;
	mad.lo.s32 	%r29, %r34, %r24, %r1;
	mul.wide.s32 	%rd22, %r29, 4;
	add.s64 	%rd23, %rd1, %rd22;
	ld.global.f32 	%f66, [%rd23];
	abs.f32 	%f67, %f66;
	add.f32 	%f68, %f111, %f67;
	mul.wide.s32 	%rd24, %r24, 4;
	add.s64 	%rd25, %rd23, %rd24;
	ld.global.f32 	%f69, [%rd25];
	abs.f32 	%f70, %f69;
	add.f32 	%f71, %f68, %f70;
	add.s64 	%rd26, %rd25, %rd24;
	ld.global.f32 	%f72, [%rd26];
	abs.f32 	%f73, %f72;
	add.f32 	%f74, %f71, %f73;
	add.s64 	%rd27, %rd26, %rd24;
	ld.global.f32 	%f75, [%rd27];
	abs.f32 	%f76, %f75;
	add.f32 	%f77, %f74, %f76;
	add.s64 	%rd28, %rd27, %rd24;
	ld.global.f32 	%f78, [%rd28];
	abs.f32 	%f79, %f78;
	add.f32 	%f80, %f77, %f79;
	add.s64 	%rd29, %rd28, %rd24;
	ld.global.f32 	%f81, [%rd29];
	abs.f32 	%f82, %f81;
	add.f32 	%f83, %f80, %f82;
	add.s64 	%rd30, %rd29, %rd24;
	ld.global.f32 	%f84, [%rd30];
	abs.f32 	%f85, %f84;
	add.f32 	%f86, %f83, %f85;
	add.s64 	%rd31, %rd30, %rd24;
	ld.global.f32 	%f87, [%rd31];
	abs.f32 	%f88, %f87;
	add.f32 	%f111, %f86, %f88;
	add.s32 	%r34, %r34, 8;
$L__BB1_8:
	setp.eq.s32 	%p7, %r11, 0;
	@%p7 bra 	$L__BB1_14;
	and.b32  	%r14, %r23, 3;
	setp.lt.u32 	%p8, %r11, 4;
	@%p8 bra 	$L__BB1_11;
	mad.lo.s32 	%r30, %r34, %r24, %r1;
	mul.wide.s32 	%rd32, %r30, 4;
	add.s64 	%rd33, %rd1, %rd32;
	ld.global.f32 	%f90, [%rd33];
	abs.f32 	%f91, %f90;
	add.f32 	%f92, %f111, %f91;
	mul.wide.s32 	%rd34, %r24, 4;
	add.s64 	%rd35, %rd33, %rd34;
	ld.global.f32 	%f93, [%rd35];
	abs.f32 	%f94, %f93;
	add.f32 	%f95, %f92, %f94;
	add.s64 	%rd36, %rd35, %rd34;
	ld.global.f32 	%f96, [%rd36];
	abs.f32 	%f97, %f96;
	add.f32 	%f98, %f95, %f97;
	add.s64 	%rd37, %rd36, %rd34;
	ld.global.f32 	%f99, [%rd37];
	abs.f32 	%f100, %f99;
	add.f32 	%f111, %f98, %f100;
	add.s32 	%r34, %r34, 4;
$L__BB1_11:
	setp.eq.s32 	%p9, %r14, 0;
	@%p9 bra 	$L__BB1_14;
	mad.lo.s32 	%r37, %r34, %r24, %r1;
	neg.s32 	%r36, %r14;
$L__BB1_13:
	.pragma "nounroll";
	mul.wide.s32 	%rd38, %r37, 4;
	add.s64 	%rd39, %rd1, %rd38;
	ld.global.f32 	%f101, [%rd39];
	abs.f32 	%f102, %f101;
	add.f32 	%f111, %f111, %f102;
	add.s32 	%r37, %r37, %r24;
	add.s32 	%r36, %r36, 1;
	setp.ne.s32 	%p10, %r36, 0;
	@%p10 bra 	$L__BB1_13;
$L__BB1_14:
	cvta.to.global.u64 	%rd40, %rd2;
	mul.wide.s32 	%rd41, %r1, 4;
	add.s64 	%rd42, %rd40, %rd41;
	st.global.f32 	[%rd42], %f111;
$L__BB1_15:
	ret;

}
	// .globl	_Z13kernel_reducePKfPfi
.visible .entry _Z13kernel_reducePKfPfi(
	.param .u64 .ptr .align 1 _Z13kernel_reducePKfPfi_param_0,
	.param .u64 .ptr .align 1 _Z13kernel_reducePKfPfi_param_1,
	.param .u32 _Z13kernel_reducePKfPfi_param_2
)
{
	.reg .pred 	%p<11>;
	.reg .b32 	%r<26>;
	.reg .b32 	%f<83>;
	.reg .b64 	%rd<18>;

	ld.param.u64 	%rd9, [_Z13kernel_reducePKfPfi_param_0];
	ld.param.u64 	%rd8, [_Z13kernel_reducePKfPfi_param_1];
	ld.param.u32 	%r16, [_Z13kernel_reducePKfPfi_param_2];
	cvta.to.global.u64 	%rd1, %rd9;
	mov.u32 	%r17, %tid.x;
	mov.u32 	%r18, %ctaid.x;
	or.b32  	%r19, %r17, %r18;
	setp.ne.s32 	%p1, %r19, 0;
	@%p1 bra 	$L__BB2_15;
	setp.lt.s32 	%p2, %r16, 1;
	mov.f32 	%f82, 0f00000000;
	@%p2 bra 	$L__BB2_14;
	and.b32  	%r1, %r16, 15;
	setp.lt.u32 	%p3, %r16, 16;
	mov.f32 	%f82, 0f00000000;
	mov.b32 	%r23, 0;
	@%p3 bra 	$L__BB2_5;
	and.b32  	%r23, %r16, 2147483632;
	neg.s32 	%r21, %r23;
	add.s64 	%rd16, %rd1, 32;
	mov.f32 	%f82, 0f00000000;
$L__BB2_4:
	.pragma "nounroll";
	ld.global.f32 	%f18, [%rd16+-32];
	add.f32 	%f19, %f82, %f18;
	ld.global.f32 	%f20, [%rd16+-28];
	add.f32 	%f21, %f19, %f20;
	ld.global.f32 	%f22, [%rd16+-24];
	add.f32 	%f23, %f21, %f22;
	ld.global.f32 	%f24, [%rd16+-20];
	add.f32 	%f25, %f23, %f24;
	ld.global.f32 	%f26, [%rd16+-16];
	add.f32 	%f27, %f25, %f26;
	ld.global.f32 	%f28, [%rd16+-12];
	add.f32 	%f29, %f27, %f28;
	ld.global.f32 	%f30, [%rd16+-8];
	add.f32 	%f31, %f29, %f30;
	ld.global.f32 	%f32, [%rd16+-4];
	add.f32 	%f33, %f31, %f32;
	ld.global.f32 	%f34, [%rd16];
	add.f32 	%f35, %f33, %f34;
	ld.global.f32 	%f36, [%rd16+4];
	add.f32 	%f37, %f35, %f36;
	ld.global.f32 	%f38, [%rd16+8];
	add.f32 	%f39, %f37, %f38;
	ld.global.f32 	%f40, [%rd16+12];
	add.f32 	%f41, %f39, %f40;
	ld.global.f32 	%f42, [%rd16+16];
	add.f32 	%f43, %f41, %f42;
	ld.global.f32 	%f44, [%rd16+20];
	add.f32 	%f45, %f43, %f44;
	ld.global.f32 	%f46, [%rd16+24];
	add.f32 	%f47, %f45, %f46;
	ld.global.f32 	%f48, [%rd16+28];
	add.f32 	%f82, %f47, %f48;
	add.s32 	%r21, %r21, 16;
	add.s64 	%rd16, %rd16, 64;
	setp.ne.s32 	%p4, %r21, 0;
	@%p4 bra 	$L__BB2_4;
$L__BB2_5:
	setp.eq.s32 	%p5, %r1, 0;
	@%p5 bra 	$L__BB2_14;
	and.b32  	%r7, %r16, 7;
	setp.lt.u32 	%p6, %r1, 8;
	@%p6 bra 	$L__BB2_8;
	mul.wide.u32 	%rd10, %r23, 4;
	add.s64 	%rd11, %rd1, %rd10;
	ld.global.f32 	%f50, [%rd11];
	add.f32 	%f51, %f82, %f50;
	ld.global.f32 	%f52, [%rd11+4];
	add.f32 	%f53, %f51, %f52;
	ld.global.f32 	%f54, [%rd11+8];
	add.f32 	%f55, %f53, %f54;
	ld.global.f32 	%f56, [%rd11+12];
	add.f32 	%f57, %f55, %f56;
	ld.global.f32 	%f58, [%rd11+16];
	add.f32 	%f59, %f57, %f58;
	ld.global.f32 	%f60, [%rd11+20];
	add.f32 	%f61, %f59, %f60;
	ld.global.f32 	%f62, [%rd11+24];
	add.f32 	%f63, %f61, %f62;
	ld.global.f32 	%f64, [%rd11+28];
	add.f32 	%f82, %f63, %f64;
	add.s32 	%r23, %r23, 8;
$L__BB2_8:
	setp.eq.s32 	%p7, %r7, 0;
	@%p7 bra 	$L__BB2_14;
	and.b32  	%r10, %r16, 3;
	setp.lt.u32 	%p8, %r7, 4;
	@%p8 bra 	$L__BB2_11;
	mul.wide.u32 	%rd12, %r23, 4;
	add.s64 	%rd13, %rd1, %rd12;
	ld.global.f32 	%f66, [%rd13];
	add.f32 	%f67, %f82, %f66;
	ld.global.f32 	%f68, [%rd13+4];
	add.f32 	%f69, %f67, %f68;
	ld.global.f32 	%f70, [%rd13+8];
	add.f32 	%f71, %f69, %f70;
	ld.global.f32 	%f72, [%rd13+12];
	add.f32 	%f82, %f71, %f72;
	add.s32 	%r23, %r23, 4;
$L__BB2_11:
	setp.eq.s32 	%p9, %r10, 0;
	@%p9 bra 	$L__BB2_14;
	mul.wide.u32 	%rd14, %r23, 4;
	add.s64 	%rd17, %rd1, %rd14;
	neg.s32 	%r25, %r10;
$L__BB2_13:
	.pragma "nounroll";
	ld.global.f32 	%f73, [%rd17];
	add.f32 	%f82, %f82, %f73;
	add.s64 	%rd17, %rd17, 4;
	add.s32 	%r25, %r25, 1;
	setp.ne.s32 	%p10, %r25, 0;
	@%p10 bra 	$L__BB2_13;
$L__BB2_14:
	cvta.to.global.u64 	%rd15, %rd8;
	st.global.f32 	[%rd15], %f82;
$L__BB2_15:
	ret;

}


// ===== COMPILED SASS (sm_100) =====

	.target	sm_100

	.elftype	@"ET_EXEC"


//--------------------- .note.nv.tkinfo           --------------------------
	.section	.note.nv.tkinfo,"",@"SHT_NOTE"
	.sectionflags	@"SHF_NOTE_NV_TKINFO"
	.tkinfo
        /*0018*/ 	.word	0x00000002
        /*0030*/ 	.string	""
        /*0030*/ 	.string	"ptxas"
        /*0030*/ 	.string	"Cuda compilation tools, release 13.0, V13.0.88"
        /*0030*/ 	.string	"Build cuda_13.0.r13.0/compiler.36424714_0"
        /*0030*/ 	.string	"-arch sm_100 -m 64 "



//--------------------- .note.nv.cuinfo           --------------------------
	.section	.note.nv.cuinfo,"",@"SHT_NOTE"
	.sectionflags	@"SHF_NOTE_NV_CUINFO"
        /*0018*/ 	.short	0x0002
        /*001a*/ 	.short	0x0064
        /*001c*/ 	.short	0x0082
	.zero		2


//--------------------- .nv.info                  --------------------------
	.section	.nv.info,"",@"SHT_CUDA_INFO"
	.align	4


	//----- nvinfo : EIATTR_REGCOUNT
	.align		4
        /*0000*/ 	.byte	0x04, 0x2f
        /*0002*/ 	.short	(.L_1 - .L_0)
	.align		4
.L_0:
        /*0004*/ 	.word	index@(_Z16kernel_rowSumAbsPKfPfii)
        /*0008*/ 	.word	0x0000001f


	//----- nvinfo : EIATTR_FRAME_SIZE
	.align		4
.L_1:
        /*000c*/ 	.byte	0x04, 0x11
        /*000e*/ 	.short	(.L_3 - .L_2)
	.align		4
.L_2:
        /*0010*/ 	.word	index@(_Z16kernel_rowSumAbsPKfPfii)
        /*0014*/ 	.word	0x00000000


	//----- nvinfo : EIATTR_REGCOUNT
	.align		4
.L_3:
        /*0018*/ 	.byte	0x04, 0x2f
        /*001a*/ 	.short	(.L_5 - .L_4)
	.align		4
.L_4:
        /*001c*/ 	.word	index@(_Z16kernel_colSumAbsPKfPfii)
        /*0020*/ 	.word	0x00000020


	//----- nvinfo : EIATTR_FRAME_SIZE
	.align		4
.L_5:
        /*0024*/ 	.byte	0x04, 0x11
        /*0026*/ 	.short	(.L_7 - .L_6)
	.align		4
.L_6:
        /*0028*/ 	.word	index@(_Z16kernel_colSumAbsPKfPfii)
        /*002c*/ 	.word	0x00000000


	//----- nvinfo : EIATTR_REGCOUNT
	.align		4
.L_7:
        /*0030*/ 	.byte	0x04, 0x2f
        /*0032*/ 	.short	(.L_9 - .L_8)
	.align		4
.L_8:
        /*0034*/ 	.word	index@(_Z13kernel_reducePKfPfi)
        /*0038*/ 	.word	0x0000001f


	//----- nvinfo : EIATTR_FRAME_SIZE
	.align		4
.L_9:
        /*003c*/ 	.byte	0x04, 0x11
        /*003e*/ 	.short	(.L_11 - .L_10)
	.align		4
.L_10:
        /*0040*/ 	.word	index@(_Z13kernel_reducePKfPfi)
        /*0044*/ 	.word	0x00000000


	//----- nvinfo : EIATTR_MIN_STACK_SIZE
	.align		4
.L_11:
        /*0048*/ 	.byte	0x04, 0x12
        /*004a*/ 	.short	(.L_13 - .L_12)
	.align		4
.L_12:
        /*004c*/ 	.word	index@(_Z13kernel_reducePKfPfi)
        /*0050*/ 	.word	0x00000000


	//----- nvinfo : EIATTR_MIN_STACK_SIZE
	.align		4
.L_13:
        /*0054*/ 	.byte	0x04, 0x12
        /*0056*/ 	.short	(.L_15 - .L_14)
	.align		4
.L_14:
        /*0058*/ 	.word	index@(_Z16kernel_colSumAbsPKfPfii)
        /*005c*/ 	.word	0x00000000


	//----- nvinfo : EIATTR_MIN_STACK_SIZE
	.align		4
.L_15:
        /*0060*/ 	.byte	0x04, 0x12
        /*0062*/ 	.short	(.L_17 - .L_16)
	.align		4
.L_16:
        /*0064*/ 	.word	index@(_Z16kernel_rowSumAbsPKfPfii)
        /*0068*/ 	.word	0x00000000
.L_17:


//--------------------- .nv.compat                --------------------------
	.section	.nv.compat,"",@"SHT_CUDA_COMPAT_INFO"
	.align	4
        /*0000*/ 	.byte	0x02, 0x09, 0x00, 0x00, 0x02, 0x02, 0x01, 0x00, 0x02, 0x05, 0x05, 0x00, 0x03, 0x07, 0x01, 0x01
        /*0010*/ 	.byte	0x02, 0x03, 0x00, 0x00, 0x02, 0x06, 0x01, 0x00, 0x04, 0x0b, 0x08, 0x00, 0x09, 0x00, 0x00, 0x00
        /*0020*/ 	.byte	0x00, 0x00, 0x00, 0x00


//--------------------- .nv.info._Z13kernel_reducePKfPfi --------------------------
	.section	.nv.info._Z13kernel_reducePKfPfi,"",@"SHT_CUDA_INFO"
	.sectionflags	@""
	.align	4


	//----- nvinfo : EIATTR_CUDA_API_VERSION
	.align		4
        /*0000*/ 	.byte	0x04, 0x37
        /*0002*/ 	.short	(.L_19 - .L_18)
.L_18:
        /*0004*/ 	.word	0x00000082


	//----- nvinfo : EIATTR_KPARAM_INFO
	.align		4
.L_19:
        /*0008*/ 	.byte	0x04, 0x17
        /*000a*/ 	.short	(.L_21 - .L_20)
.L_20:
        /*000c*/ 	.word	0x00000000
        /*0010*/ 	.short	0x0002
        /*0012*/ 	.short	0x0010
        /*0014*/ 	.byte	0x00, 0xf0, 0x11, 0x00


	//----- nvinfo : EIATTR_KPARAM_INFO
	.align		4
.L_21:
        /*0018*/ 	.byte	0x04, 0x17
        /*001a*/ 	.short	(.L_23 - .L_22)
.L_22:
        /*001c*/ 	.word	0x00000000
        /*0020*/ 	.short	0x0001
        /*0022*/ 	.short	0x0008
        /*0024*/ 	.byte	0x00, 0xf5, 0x21, 0x00


	//----- nvinfo : EIATTR_KPARAM_INFO
	.align		4
.L_23:
        /*0028*/ 	.byte	0x04, 0x17
        /*002a*/ 	.short	(.L_25 - .L_24)
.L_24:
        /*002c*/ 	.word	0x00000000
        /*0030*/ 	.short	0x0000
        /*0032*/ 	.short	0x0000
        /*0034*/ 	.byte	0x00, 0xf5, 0x21, 0x00


	//----- nvinfo : EIATTR_SPARSE_MMA_MASK
	.align		4
.L_25:
        /*0038*/ 	.byte	0x03, 0x50
        /*003a*/ 	.short	0x0000


	//----- nvinfo : EIATTR_MAXREG_COUNT
	.align		4
        /*003c*/ 	.byte	0x03, 0x1b
        /*003e*/ 	.short	0x00ff


	//----- nvinfo : EIATTR_MERCURY_ISA_VERSION
	.align		4
        /*0040*/ 	.byte	0x03, 0x5f
        /*0042*/ 	.short	0x0101


	//----- nvinfo : EIATTR_VRC_CTA_INIT_COUNT
	.align		4
        /*0044*/ 	.byte	0x02, 0x4a
	.zero		1
	.zero		1


	//----- nvinfo : EIATTR_EXIT_INSTR_OFFSETS
	.align		4
        /*0048*/ 	.byte	0x04, 0x1c
        /*004a*/ 	.short	(.L_27 - .L_26)


	//   ....[0]....
.L_26:
        /*004c*/ 	.word	0x00000040


	//   ....[1]....
        /*0050*/ 	.word	0x00000750


	//----- nvinfo : EIATTR_CBANK_PARAM_SIZE
	.align		4
.L_27:
        /*0054*/ 	.byte	0x03, 0x19
        /*0056*/ 	.short	0x0014


	//----- nvinfo : EIATTR_PARAM_CBANK
	.align		4
        /*0058*/ 	.byte	0x04, 0x0a
        /*005a*/ 	.short	(.L_29 - .L_28)
	.align		4
.L_28:
        /*005c*/ 	.word	index@(.nv.constant0._Z13kernel_reducePKfPfi)
        /*0060*/ 	.short	0x0380
        /*0062*/ 	.short	0x0014


	//----- nvinfo : EIATTR_SW_WAR
	.align		4
.L_29:
        /*0064*/ 	.byte	0x04, 0x36
        /*0066*/ 	.short	(.L_31 - .L_30)
.L_30:
        /*0068*/ 	.word	0x00000008
.L_31:


//--------------------- .nv.info._Z16kernel_colSumAbsPKfPfii --------------------------
	.section	.nv.info._Z16kernel_colSumAbsPKfPfii,"",@"SHT_CUDA_INFO"
	.sectionflags	@""
	.align	4


	//----- nvinfo : EIATTR_CUDA_API_VERSION
	.align		4
        /*0000*/ 	.byte	0x04, 0x37
        /*0002*/ 	.short	(.L_33 - .L_32)
.L_32:
        /*0004*/ 	.word	0x00000082


	//----- nvinfo : EIATTR_KPARAM_INFO
	.align		4
.L_33:
        /*0008*/ 	.byte	0x04, 0x17
        /*000a*/ 	.short	(.L_35 - .L_34)
.L_34:
        /*000c*/ 	.word	0x00000000
        /*0010*/ 	.short	0x0003
        /*0012*/ 	.short	0x0014
        /*0014*/ 	.byte	0x00, 0xf0, 0x11, 0x00


	//----- nvinfo : EIATTR_KPARAM_INFO
	.align		4
.L_35:
        /*0018*/ 	.byte	0x04, 0x17
        /*001a*/ 	.short	(.L_37 - .L_36)
.L_36:
        /*001c*/ 	.word	0x00000000
        /*0020*/ 	.short	0x0002
        /*0022*/ 	.short	0x0010
        /*0024*/ 	.byte	0x00, 0xf0, 0x11, 0x00


	//----- nvinfo : EIATTR_KPARAM_INFO
	.align		4
.L_37:
        /*0028*/ 	.byte	0x04, 0x17
        /*002a*/ 	.short	(.L_39 - .L_38)
.L_38:
        /*002c*/ 	.word	0x00000000
        /*0030*/ 	.short	0x0001
        /*0032*/ 	.short	0x0008
        /*0034*/ 	.byte	0x00, 0xf5, 0x21, 0x00


	//----- nvinfo : EIATTR_KPARAM_INFO
	.align		4
.L_39:
        /*0038*/ 	.byte	0x04, 0x17
        /*003a*/ 	.short	(.L_41 - .L_40)
.L_40:
        /*003c*/ 	.word	0x00000000
        /*0040*/ 	.short	0x0000
        /*0042*/ 	.short	0x0000
        /*0044*/ 	.byte	0x00, 0xf5, 0x21, 0x00


	//----- nvinfo : EIATTR_SPARSE_MMA_MASK
	.align		4
.L_41:
        /*0048*/ 	.byte	0x03, 0x50
        /*004a*/ 	.short	0x0000


	//----- nvinfo : EIATTR_MAXREG_COUNT
	.align		4
        /*004c*/ 	.byte	0x03, 0x1b
        /*004e*/ 	.short	0x00ff


	//----- nvinfo : EIATTR_MERCURY_ISA_VERSION
	.align		4
        /*0050*/ 	.byte	0x03, 0x5f
        /*0052*/ 	.short	0x0101


	//----- nvinfo : EIATTR_VRC_CTA_INIT_COUNT
	.align		4
        /*0054*/ 	.byte	0x02, 0x4a
	.zero		1
	.zero		1


	//----- nvinfo : EIATTR_EXIT_INSTR_OFFSETS
	.align		4
        /*0058*/ 	.byte	0x04, 0x1c
        /*005a*/ 	.short	(.L_43 - .L_42)


	//   ....[0]....
.L_42:
        /*005c*/ 	.word	0x00000070


	//   ....[1]....
        /*0060*/ 	.word	0x000008e0


	//----- nvinfo : EIATTR_CBANK_PARAM_SIZE
	.align		4
.L_43:
        /*0064*/ 	.byte	0x03, 0x19
        /*0066*/ 	.short	0x0018


	//----- nvinfo : EIATTR_PARAM_CBANK
	.align		4
        /*0068*/ 	.byte	0x04, 0x0a
        /*006a*/ 	.short	(.L_45 - .L_44)
	.align		4
.L_44:
        /*006c*/ 	.word	index@(.nv.constant0._Z16kernel_colSumAbsPKfPfii)
        /*0070*/ 	.short	0x0380
        /*0072*/ 	.short	0x0018


	//----- nvinfo : EIATTR_SW_WAR
	.align		4
.L_45:
        /*0074*/ 	.byte	0x04, 0x36
        /*0076*/ 	.short	(.L_47 - .L_46)
.L_46:
        /*0078*/ 	.word	0x00000008
.L_47:


//--------------------- .nv.info._Z16kernel_rowSumAbsPKfPfii --------------------------
	.section	.nv.info._Z16kernel_rowSumAbsPKfPfii,"",@"SHT_CUDA_INFO"
	.sectionflags	@""
	.align	4


	//----- nvinfo : EIATTR_CUDA_API_VERSION
	.align		4
        /*0000*/ 	.byte	0x04, 0x37
        /*0002*/ 	.short	(.L_49 - .L_48)
.L_48:
        /*0004*/ 	.word	0x00000082


	//----- nvinfo : EIATTR_KPARAM_INFO
	.align		4
.L_49:
        /*0008*/ 	.byte	0x04, 0x17
        /*000a*/ 	.short	(.L_51 - .L_50)
.L_50:
        /*000c*/ 	.word	0x00000000
        /*0010*/ 	.short	0x0003
        /*0012*/ 	.short	0x0014
        /*0014*/ 	.byte	0x00, 0xf0, 0x11, 0x00


	//----- nvinfo : EIATTR_KPARAM_INFO
	.align		4
.L_51:
        /*0018*/ 	.byte	0x04, 0x17
        /*001a*/ 	.short	(.L_53 - .L_52)
.L_52:
        /*001c*/ 	.word	0x00000000
        /*0020*/ 	.short	0x0002
        /*0022*/ 	.short	0x0010
        /*0024*/ 	.byte	0x00, 0xf0, 0x11, 0x00


	//----- nvinfo : EIATTR_KPARAM_INFO
	.align		4
.L_53:
        /*0028*/ 	.byte	0x04, 0x17
        /*002a*/ 	.short	(.L_55 - .L_54)
.L_54:
        /*002c*/ 	.word	0x00000000
        /*0030*/ 	.short	0x0001
        /*0032*/ 	.short	0x0008
        /*0034*/ 	.byte	0x00, 0xf5, 0x21, 0x00


	//----- nvinfo : EIATTR_KPARAM_INFO
	.align		4
.L_55:
        /*0038*/ 	.byte	0x04, 0x17
        /*003a*/ 	.short	(.L_57 - .L_56)
.L_56:
        /*003c*/ 	.word	0x00000000
        /*0040*/ 	.short	0x0000
        /*0042*/ 	.short	0x0000
        /*0044*/ 	.byte	0x00, 0xf5, 0x21, 0x00


	//----- nvinfo : EIATTR_SPARSE_MMA_MASK
	.align		4
.L_57:
        /*0048*/ 	.byte	0x03, 0x50
        /*004a*/ 	.short	0x0000


	//----- nvinfo : EIATTR_MAXREG_COUNT
	.align		4
        /*004c*/ 	.byte	0x03, 0x1b
        /*004e*/ 	.short	0x00ff


	//----- nvinfo : EIATTR_MERCURY_ISA_VERSION
	.align		4
        /*0050*/ 	.byte	0x03, 0x5f
        /*0052*/ 	.short	0x0101


	//----- nvinfo : EIATTR_VRC_CTA_INIT_COUNT
	.align		4
        /*0054*/ 	.byte	0x02, 0x4a
	.zero		1
	.zero		1


	//----- nvinfo : EIATTR_EXIT_INSTR_OFFSETS
	.align		4
        /*0058*/ 	.byte	0x04, 0x1c
        /*005a*/ 	.short	(.L_59 - .L_58)


	//   ....[0]....
.L_58:
        /*005c*/ 	.word	0x00000070


	//   ....[1]....
        /*0060*/ 	.word	0x000007a0


	//----- nvinfo : EIATTR_CBANK_PARAM_SIZE
	.align		4
.L_59:
        /*0064*/ 	.byte	0x03, 0x19
        /*0066*/ 	.short	0x0018


	//----- nvinfo : EIATTR_PARAM_CBANK
	.align		4
        /*0068*/ 	.byte	0x04, 0x0a
        /*006a*/ 	.short	(.L_61 - .L_60)
	.align		4
.L_60:
        /*006c*/ 	.word	index@(.nv.constant0._Z16kernel_rowSumAbsPKfPfii)
        /*0070*/ 	.short	0x0380
        /*0072*/ 	.short	0x0018


	//----- nvinfo : EIATTR_SW_WAR
	.align		4
.L_61:
        /*0074*/ 	.byte	0x04, 0x36
        /*0076*/ 	.short	(.L_63 - .L_62)
.L_62:
        /*0078*/ 	.word	0x00000008
.L_63:


//--------------------- .nv.callgraph             --------------------------
	.section	.nv.callgraph,"",@"SHT_CUDA_CALLGRAPH"
	.align	4
	.sectionentsize	8
	.align		4
        /*0000*/ 	.word	0x00000000
	.align		4
        /*0004*/ 	.word	0xffffffff
	.align		4
        /*0008*/ 	.word	0x00000000
	.align		4
        /*000c*/ 	.word	0xfffffffe
	.align		4
        /*0010*/ 	.word	0x00000000
	.align		4
        /*0014*/ 	.word	0xfffffffd
	.align		4
        /*0018*/ 	.word	0x00000000
	.align		4
        /*001c*/ 	.word	0xfffffffc


//--------------------- .text._Z13kernel_reducePKfPfi --------------------------
	.section	.text._Z13kernel_reducePKfPfi,"ax",@progbits
	.align	128
        .global         _Z13kernel_reducePKfPfi
        .type           _Z13kernel_reducePKfPfi,@function
        .size           _Z13kernel_reducePKfPfi,(.L_x_21 - _Z13kernel_reducePKfPfi)
        .other          _Z13kernel_reducePKfPfi,@"STO_CUDA_ENTRY STV_DEFAULT"
_Z13kernel_reducePKfPfi:
.text._Z13kernel_reducePKfPfi:
[----:B------:R-:W-:Y:S01]  /*0000*/  LDC R1, c[0x0][0x37c] ;  /* 0x0000df00ff017b82 */ /* 0x000fe20000000800 */
[----:B------:R-:W0:Y:S07]  /*0010*/  S2R R0, SR_TID.X ;  /* 0x0000000000007919 */ /* 0x000e2e0000002100 */
[----:B------:R-:W0:Y:S02]  /*0020*/  S2UR UR4, SR_CTAID.X ;  /* 0x00000000000479c3 */ /* 0x000e240000002500 */
[----:B0-----:R-:W-:-:S13]  /*0030*/  LOP3.LUT P0, RZ, R0, UR4, RZ, 0xfc, !PT ;  /* 0x0000000400ff7c12 */ /* 0x001fda000f80fcff */
[----:B------:R-:W-:Y:S05]  /*0040*/  @P0 EXIT ;  /* 0x000000000000094d */ /* 0x000fea0003800000 */
[----:B------:R-:W0:Y:S01]  /*0050*/  LDCU UR6, c[0x0][0x390] ;  /* 0x00007200ff0677ac */ /* 0x000e220008000800 */
[----:B------:R-:W-:Y:S01]  /*0060*/  HFMA2 R0, -RZ, RZ, 0, 0 ;  /* 0x00000000ff007431 */ /* 0x000fe200000001ff */
[----:B------:R-:W1:Y:S01]  /*0070*/  LDCU.64 UR10, c[0x0][0x358] ;  /* 0x00006b00ff0a77ac */ /* 0x000e620008000a00 */
[----:B0-----:R-:W-:-:S09]  /*0080*/  UISETP.GE.AND UP0, UPT, UR6, 0x1, UPT ;  /* 0x000000010600788c */ /* 0x001fd2000bf06270 */
[----:B-1----:R-:W-:Y:S05]  /*0090*/  BRA.U !UP0, `(.L_x_0) ;  /* 0x0000000508a47547 */ /* 0x002fea000b800000 */
[----:B------:R-:W-:Y:S01]  /*00a0*/  UISETP.GE.U32.AND UP1, UPT, UR6, 0x10, UPT ;  /* 0x000000100600788c */ /* 0x000fe2000bf26070 */
[----:B------:R-:W-:Y:S01]  /*00b0*/  MOV R0, RZ ;  /* 0x000000ff00007202 */ /* 0x000fe20000000f00 */
[----:B------:R-:W-:Y:S01]  /*00c0*/  ULOP3.LUT UR7, UR6, 0xf, URZ, 0xc0, !UPT ;  /* 0x0000000f06077892 */ /* 0x000fe2000f8ec0ff */
[----:B------:R-:W-:-:S03]  /*00d0*/  MOV R4, RZ ;  /* 0x000000ff00047202 */ /* 0x000fc60000000f00 */
[----:B------:R-:W-:-:S03]  /*00e0*/  UISETP.NE.AND UP0, UPT, UR7, URZ, UPT ;  /* 0x000000ff0700728c */ /* 0x000fc6000bf05270 */
[----:B------:R-:W-:Y:S08]  /*00f0*/  BRA.U !UP1, `(.L_x_1) ;  /* 0x0000000109b87547 */ /* 0x000ff0000b800000 */
[----:B------:R-:W0:Y:S01]  /*0100*/  LDCU.64 UR4, c[0x0][0x380] ;  /* 0x00007000ff0477ac */ /* 0x000e220008000a00 */
[----:B------:R-:W-:Y:S01]  /*0110*/  MOV R0, RZ ;  /* 0x000000ff00007202 */ /* 0x000fe20000000f00 */
[----:B------:R-:W-:-:S04]  /*0120*/  ULOP3.LUT UR8, UR6, 0x7ffffff0, URZ, 0xc0, !UPT ;  /* 0x7ffffff006087892 */ /* 0x000fc8000f8ec0ff */
[----:B------:R-:W-:Y:S02]  /*0130*/  UIADD3 UR9, UPT, UPT, -UR8, URZ, URZ ;  /* 0x000000ff08097290 */ /* 0x000fe4000fffe1ff */
[----:B------:R-:W-:Y:S01]  /*0140*/  MOV R4, UR8 ;  /* 0x0000000800047c02 */ /* 0x000fe20008000f00 */
[----:B0-----:R-:W-:-:S04]  /*0150*/  UIADD3 UR4, UP1, UPT, UR4, 0x20, URZ ;  /* 0x0000002004047890 */ /* 0x001fc8000ff3e0ff */
[----:B------:R-:W-:Y:S02]  /*0160*/  UIADD3.X UR5, UPT, UPT, URZ, UR5, URZ, UP1, !UPT ;  /* 0x00000005ff057290 */ /* 0x000fe40008ffe4ff */
[----:B------:R-:W-:-:S04]  /*0170*/  MOV R2, UR4 ;  /* 0x0000000400027c02 */ /* 0x000fc80008000f00 */
[----:B------:R-:W-:-:S07]  /*0180*/  MOV R3, UR5 ;  /* 0x0000000500037c02 */ /* 0x000fce0008000f00 */
.L_x_2:
[----:B------:R-:W2:Y:S04]  /*0190*/  LDG.E R11, desc[UR10][R2.64+-0x20] ;  /* 0xffffe00a020b7981 */ /* 0x000ea8000c1e1900 */
[----:B------:R-:W3:Y:S04]  /*01a0*/  LDG.E R12, desc[UR10][R2.64+-0x1c] ;  /* 0xffffe40a020c7981 */ /* 0x000ee8000c1e1900 */
[----:B------:R-:W4:Y:S04]  /*01b0*/  LDG.E R14, desc[UR10][R2.64+-0x18] ;  /* 0xffffe80a020e7981 */ /* 0x000f28000c1e1900 */
[----:B------:R-:W5:Y:S04]  /*01c0*/  LDG.E R16, desc[UR10][R2.64+-0x14] ;  /* 0xffffec0a02107981 */ /* 0x000f68000c1e1900 */
        /* <DEDUP_REMOVED lines=11> */
[----:B------:R0:W5:Y:S01]  /*0280*/  LDG.E R5, desc[UR10][R2.64+0x1c] ;  /* 0x00001c0a02057981 */ /* 0x000162000c1e1900 */
[----:B------:R-:W-:-:S04]  /*0290*/  UIADD3 UR9, UPT, UPT, UR9, 0x10, URZ ;  /* 0x0000001009097890 */ /* 0x000fc8000fffe0ff */
[----:B------:R-:W-:Y:S01]  /*02a0*/  UISETP.NE.AND UP1, UPT, UR9, URZ, UPT ;  /* 0x000000ff0900728c */ /* 0x000fe2000bf25270 */
[----:B0-----:R-:W-:-:S04]  /*02b0*/  IADD3 R2, P0, PT, R2, 0x40, RZ ;  /* 0x0000004002027810 */ /* 0x001fc80007f1e0ff */
[----:B------:R-:W-:Y:S01]  /*02c0*/  IADD3.X R3, PT, PT, RZ, R3, RZ, P0, !PT ;  /* 0x00000003ff037210 */ /* 0x000fe200007fe4ff */
[----:B--2---:R-:W-:-:S04]  /*02d0*/  FADD R11, R11, R0 ;  /* 0x000000000b0b7221 */ /* 0x004fc80000000000 */
[----:B---3--:R-:W-:-:S04]  /*02e0*/  FADD R11, R11, R12 ;  /* 0x0000000c0b0b7221 */ /* 0x008fc80000000000 */
[----:B----4-:R-:W-:-:S04]  /*02f0*/  FADD R11, R11, R14 ;  /* 0x0000000e0b0b7221 */ /* 0x010fc80000000000 */
[----:B-----5:R-:W-:-:S04]  /*0300*/  FADD R11, R11, R16 ;  /* 0x000000100b0b7221 */ /* 0x020fc80000000000 */
[----:B------:R-:W-:-:S04]  /*0310*/  FADD R11, R11, R18 ;  /* 0x000000120b0b7221 */ /* 0x000fc80000000000 */
        /* <DEDUP_REMOVED lines=10> */
[----:B------:R-:W-:Y:S01]  /*03c0*/  FADD R0, R6, R5 ;  /* 0x0000000506007221 */ /* 0x000fe20000000000 */
[----:B------:R-:W-:Y:S06]  /*03d0*/  BRA.U UP1, `(.L_x_2) ;  /* 0xfffffffd016c7547 */ /* 0x000fec000b83ffff */
.L_x_1:
[----:B------:R-:W-:Y:S05]  /*03e0*/  BRA.U !UP0, `(.L_x_0) ;  /* 0x0000000108d07547 */ /* 0x000fea000b800000 */
[----:B------:R-:W-:Y:S02]  /*03f0*/  UISETP.GE.U32.AND UP0, UPT, UR7, 0x8, UPT ;  /* 0x000000080700788c */ /* 0x000fe4000bf06070 */
[----:B------:R-:W-:-:S04]  /*0400*/  ULOP3.LUT UR5, UR6, 0x7, URZ, 0xc0, !UPT ;  /* 0x0000000706057892 */ /* 0x000fc8000f8ec0ff */
[----:B------:R-:W-:-:S03]  /*0410*/  UISETP.NE.AND UP1, UPT, UR5, URZ, UPT ;  /* 0x000000ff0500728c */ /* 0x000fc6000bf25270 */
[----:B------:R-:W-:Y:S08]  /*0420*/  BRA.U !UP0, `(.L_x_3) ;  /* 0x00000001084c7547 */ /* 0x000ff0000b800000 */
[----:B------:R-:W0:Y:S02]  /*0430*/  LDC.64 R2, c[0x0][0x380] ;  /* 0x0000e000ff027b82 */ /* 0x000e240000000a00 */
[----:B0-----:R-:W-:-:S05]  /*0440*/  IMAD.WIDE.U32 R2, R4, 0x4, R2 ;  /* 0x0000000404027825 */ /* 0x001fca00078e0002 */
[----:B------:R-:W2:Y:S04]  /*0450*/  LDG.E R5, desc[UR10][R2.64] ;  /* 0x0000000a02057981 */ /* 0x000ea8000c1e1900 */
[----:B------:R-:W3:Y:S04]  /*0460*/  LDG.E R6, desc[UR10][R2.64+0x4] ;  /* 0x0000040a02067981 */ /* 0x000ee8000c1e1900 */
[----:B------:R-:W4:Y:S04]  /*0470*/  LDG.E R8, desc[UR10][R2.64+0x8] ;  /* 0x0000080a02087981 */ /* 0x000f28000c1e1900 */
[----:B------:R-:W5:Y:S04]  /*0480*/  LDG.E R10, desc[UR10][R2.64+0xc] ;  /* 0x00000c0a020a7981 */ /* 0x000f68000c1e1900 */
[----:B------:R-:W5:Y:S04]  /*0490*/  LDG.E R12, desc[UR10][R2.64+0x10] ;  /* 0x0000100a020c7981 */ /* 0x000f68000c1e1900 */
[----:B------:R-:W5:Y:S04]  /*04a0*/  LDG.E R14, desc[UR10][R2.64+0x14] ;  /* 0x0000140a020e7981 */ /* 0x000f68000c1e1900 */
[----:B------:R-:W5:Y:S04]  /*04b0*/  LDG.E R16, desc[UR10][R2.64+0x18] ;  /* 0x0000180a02107981 */ /* 0x000f68000c1e1900 */
[----:B------:R-:W5:Y:S01]  /*04c0*/  LDG.E R18, desc[UR10][R2.64+0x1c] ;  /* 0x00001c0a02127981 */ /* 0x000f62000c1e1900 */
[----:B------:R-:W-:Y:S01]  /*04d0*/  IADD3 R4, PT, PT, R4, 0x8, RZ ;  /* 0x0000000804047810 */ /* 0x000fe20007ffe0ff */
[----:B--2---:R-:W-:-:S04]  /*04e0*/  FADD R5, R0, R5 ;  /* 0x0000000500057221 */ /* 0x004fc80000000000 */
[----:B---3--:R-:W-:-:S04]  /*04f0*/  FADD R5, R5, R6 ;  /* 0x0000000605057221 */ /* 0x008fc80000000000 */
[----:B----4-:R-:W-:-:S04]  /*0500*/  FADD R5, R5, R8 ;  /* 0x0000000805057221 */ /* 0x010fc80000000000 */
[----:B-----5:R-:W-:-:S04]  /*0510*/  FADD R5, R5, R10 ;  /* 0x0000000a05057221 */ /* 0x020fc80000000000 */
[----:B------:R-:W-:-:S04]  /*0520*/  FADD R5, R5, R12 ;  /* 0x0000000c05057221 */ /* 0x000fc80000000000 */
[----:B------:R-:W-:-:S04]  /*0530*/  FADD R5, R5, R14 ;  /* 0x0000000e05057221 */ /* 0x000fc80000000000 */
[----:B------:R-:W-:-:S04]  /*0540*/  FADD R5, R5, R16 ;  /* 0x0000001005057221 */ /* 0x000fc80000000000 */
[----:B------:R-:W-:-:S07]  /*0550*/  FADD R0, R5, R18 ;  /* 0x0000001205007221 */ /* 0x000fce0000000000 */
.L_x_3:
        /* <DEDUP_REMOVED lines=10> */
[----:B------:R-:W5:Y:S01]  /*0600*/  LDG.E R10, desc[UR10][R2.64+0xc] ;  /* 0x00000c0a020a7981 */ /* 0x000f62000c1e1900 */
[----:B------:R-:W-:Y:S01]  /*0610*/  IADD3 R4, PT, PT, R4, 0x4, RZ ;  /* 0x0000000404047810 */ /* 0x000fe20007ffe0ff */
[----:B--2---:R-:W-:-:S04]  /*0620*/  FADD R5, R0, R5 ;  /* 0x0000000500057221 */ /* 0x004fc80000000000 */
[----:B---3--:R-:W-:-:S04]  /*0630*/  FADD R5, R5, R6 ;  /* 0x0000000605057221 */ /* 0x008fc80000000000 */
[----:B----4-:R-:W-:-:S04]  /*0640*/  FADD R5, R5, R8 ;  /* 0x0000000805057221 */ /* 0x010fc80000000000 */
[----:B-----5:R-:W-:-:S07]  /*0650*/  FADD R0, R5, R10 ;  /* 0x0000000a05007221 */ /* 0x020fce0000000000 */
.L_x_4:
[----:B------:R-:W-:Y:S05]  /*0660*/  BRA.U !UP1, `(.L_x_0) ;  /* 0x0000000109307547 */ /* 0x000fea000b800000 */
[----:B------:R-:W0:Y:S01]  /*0670*/  LDC.64 R2, c[0x0][0x380] ;  /* 0x0000e000ff027b82 */ /* 0x000e220000000a00 */
[----:B------:R-:W-:Y:S01]  /*0680*/  UIADD3 UR4, UPT, UPT, -UR4, URZ, URZ ;  /* 0x000000ff04047290 */ /* 0x000fe2000fffe1ff */
[----:B0-----:R-:W-:-:S11]  /*0690*/  IMAD.WIDE.U32 R4, R4, 0x4, R2 ;  /* 0x0000000404047825 */ /* 0x001fd600078e0002 */
.L_x_5:
[----:B------:R-:W-:Y:S02]  /*06a0*/  MOV R3, R5 ;  /* 0x0000000500037202 */ /* 0x000fe40000000f00 */
[----:B------:R-:W-:-:S05]  /*06b0*/  MOV R2, R4 ;  /* 0x0000000400027202 */ /* 0x000fca0000000f00 */
[----:B------:R-:W2:Y:S01]  /*06c0*/  LDG.E R3, desc[UR10][R2.64] ;  /* 0x0000000a02037981 */ /* 0x000ea2000c1e1900 */
[----:B------:R-:W-:Y:S01]  /*06d0*/  UIADD3 UR4, UPT, UPT, UR4, 0x1, URZ ;  /* 0x0000000104047890 */ /* 0x000fe2000fffe0ff */
[----:B------:R-:W-:-:S03]  /*06e0*/  IADD3 R4, P0, PT, R4, 0x4, RZ ;  /* 0x0000000404047810 */ /* 0x000fc60007f1e0ff */
[----:B------:R-:W-:Y:S01]  /*06f0*/  UISETP.NE.AND UP0, UPT, UR4, URZ, UPT ;  /* 0x000000ff0400728c */ /* 0x000fe2000bf05270 */
[----:B------:R-:W-:Y:S01]  /*0700*/  IADD3.X R5, PT, PT, RZ, R5, RZ, P0, !PT ;  /* 0x00000005ff057210 */ /* 0x000fe200007fe4ff */
[----:B--2---:R-:W-:-:S07]  /*0710*/  FADD R0, R3, R0 ;  /* 0x0000000003007221 */ /* 0x004fce0000000000 */
[----:B------:R-:W-:Y:S05]  /*0720*/  BRA.U UP0, `(.L_x_5) ;  /* 0xfffffffd00dc7547 */ /* 0x000fea000b83ffff */
.L_x_0:
[----:B------:R-:W0:Y:S02]  /*0730*/  LDC.64 R2, c[0x0][0x388] ;  /* 0x0000e200ff027b82 */ /* 0x000e240000000a00 */
[----:B0-----:R-:W-:Y:S01]  /*0740*/  STG.E desc[UR10][R2.64], R0 ;  /* 0x0000000002007986 */ /* 0x001fe2000c10190a */
[----:B------:R-:W-:Y:S05]  /*0750*/  EXIT ;  /* 0x000000000000794d */ /* 0x000fea0003800000 */
.L_x_6:
[----:B------:R-:W-:-:S00]  /*0760*/  BRA `(.L_x_6) ;  /* 0xfffffffc00fc7947 */ /* 0x000fc0000383ffff */
[----:B------:R-:W-:-:S00]  /*0770*/  NOP ;  /* 0x0000000000007918 */ /* 0x000fc00000000000 */
        /* <DEDUP_REMOVED lines=8> */
.L_x_21:


//--------------------- .text._Z16kernel_colSumAbsPKfPfii --------------------------
	.section	.text._Z16kernel_colSumAbsPKfPfii,"ax",@progbits
	.align	128
        .global         _Z16kernel_colSumAbsPKfPfii
        .type           _Z16kernel_colSumAbsPKfPfii,@function
        .size           _Z16kernel_colSumAbsPKfPfii,(.L_x_22 - _Z16kernel_colSumAbsPKfPfii)
        .other          _Z16kernel_colSumAbsPKfPfii,@"STO_CUDA_ENTRY STV_DEFAULT"
_Z16kernel_colSumAbsPKfPfii:
.text._Z16kernel_colSumAbsPKfPfii:
[----:B------:R-:W-:Y:S01]  /*0000*/  LDC R1, c[0x0][0x37c] ;  /* 0x0000df00ff017b82 */ /* 0x000fe20000000800 */
[----:B------:R-:W0:Y:S07]  /*0010*/  S2R R0, SR_CTAID.X ;  /* 0x0000000000007919 */ /* 0x000e2e0000002500 */
[----:B------:R-:W1:Y:S01]  /*0020*/  LDC R17, c[0x0][0x394] ;  /* 0x0000e500ff117b82 */ /* 0x000e620000000800 */
[----:B------:R-:W0:Y:S01]  /*0030*/  LDCU UR4, c[0x0][0x360] ;  /* 0x00006c00ff0477ac */ /* 0x000e220008000800 */
[----:B------:R-:W0:Y:S02]  /*0040*/  S2R R3, SR_TID.X ;  /* 0x0000000000037919 */ /* 0x000e240000002100 */
[----:B0-----:R-:W-:-:S05]  /*0050*/  IMAD R0, R0, UR4, R3 ;  /* 0x0000000400007c24 */ /* 0x001fca000f8e0203 */
[----:B-1----:R-:W-:-:S13]  /*0060*/  ISETP.GE.AND P0, PT, R0, R17, PT ;  /* 0x000000110000720c */ /* 0x002fda0003f06270 */
        /* <DEDUP_REMOVED lines=9> */
[----:B------:R-:W-:-:S03]  /*0100*/  UMOV UR4, URZ ;  /* 0x000000ff00047c82 */ /* 0x000fc60008000000 */
[----:B------:R-:W-:-:S03]  /*0110*/  UISETP.NE.AND UP0, UPT, UR6, URZ, UPT ;  /* 0x000000ff0600728c */ /* 0x000fc6000bf05270 */
[----:B------:R-:W-:Y:S08]  /*0120*/  BRA.U !UP1, `(.L_x_8) ;  /* 0x0000000109e47547 */ /* 0x000ff0000b800000 */
[----:B------:R-:W-:Y:S01]  /*0130*/  ULOP3.LUT UR4, UR5, 0x7ffffff0, URZ, 0xc0, !UPT ;  /* 0x7ffffff005047892 */ /* 0x000fe2000f8ec0ff */
[----:B------:R-:W-:Y:S02]  /*0140*/  MOV R16, RZ ;  /* 0x000000ff00107202 */ /* 0x000fe40000000f00 */
[----:B------:R-:W-:Y:S01]  /*0150*/  MOV R18, R0 ;  /* 0x0000000000127202 */ /* 0x000fe20000000f00 */
[----:B------:R-:W-:-:S12]  /*0160*/  UIADD3 UR7, UPT, UPT, -UR4, URZ, URZ ;  /* 0x000000ff04077290 */ /* 0x000fd8000fffe1ff */
.L_x_9:
[----:B------:R-:W0:Y:S02]  /*0170*/  LDC.64 R4, c[0x0][0x380] ;  /* 0x0000e000ff047b82 */ /* 0x000e240000000a00 */
[----:B0-----:R-:W-:-:S05]  /*0180*/  IMAD.WIDE R4, R18, 0x4, R4 ;  /* 0x0000000412047825 */ /* 0x001fca00078e0204 */
[----:B------:R-:W2:Y:S01]  /*0190*/  LDG.E R25, desc[UR8][R4.64] ;  /* 0x0000000804197981 */ /* 0x000ea2000c1e1900 */
[----:B------:R-:W-:-:S05]  /*01a0*/  IMAD.WIDE R6, R17, 0x4, R4 ;  /* 0x0000000411067825 */ /* 0x000fca00078e0204 */
[----:B------:R0:W3:Y:S01]  /*01b0*/  LDG.E R23, desc[UR8][R6.64] ;  /* 0x0000000806177981 */ /* 0x0000e2000c1e1900 */
[----:B------:R-:W-:-:S05]  /*01c0*/  IMAD.WIDE R8, R17, 0x4, R6 ;  /* 0x0000000411087825 */ /* 0x000fca00078e0206 */
[----:B------:R1:W4:Y:S01]  /*01d0*/  LDG.E R22, desc[UR8][R8.64] ;  /* 0x0000000808167981 */ /* 0x000322000c1e1900 */
[----:B------:R-:W-:-:S05]  /*01e0*/  IMAD.WIDE R12, R17, 0x4, R8 ;  /* 0x00000004110c7825 */ /* 0x000fca00078e0208 */
[----:B------:R-:W5:Y:S01]  /*01f0*/  LDG.E R21, desc[UR8][R12.64] ;  /* 0x000000080c157981 */ /* 0x000f62000c1e1900 */
[----:B------:R-:W-:-:S05]  /*0200*/  IMAD.WIDE R14, R17, 0x4, R12 ;  /* 0x00000004110e7825 */ /* 0x000fca00078e020c */
[----:B------:R-:W5:Y:S01]  /*0210*/  LDG.E R20, desc[UR8][R14.64] ;  /* 0x000000080e147981 */ /* 0x000f62000c1e1900 */
[----:B------:R-:W-:-:S05]  /*0220*/  IMAD.WIDE R2, R17, 0x4, R14 ;  /* 0x0000000411027825 */ /* 0x000fca00078e020e */
[----:B------:R1:W5:Y:S01]  /*0230*/  LDG.E R19, desc[UR8][R2.64] ;  /* 0x0000000802137981 */ /* 0x000362000c1e1900 */
[----:B------:R-:W-:-:S05]  /*0240*/  IMAD.WIDE R26, R17, 0x4, R2 ;  /* 0x00000004111a7825 */ /* 0x000fca00078e0202 */
[----:B------:R1:W5:Y:S01]  /*0250*/  LDG.E R24, desc[UR8][R26.64] ;  /* 0x000000081a187981 */ /* 0x000362000c1e1900 */
[----:B------:R-:W-:-:S05]  /*0260*/  IMAD.WIDE R10, R17, 0x4, R26 ;  /* 0x00000004110a7825 */ /* 0x000fca00078e021a */
[----:B------:R1:W5:Y:S01]  /*0270*/  LDG.E R28, desc[UR8][R10.64] ;  /* 0x000000080a1c7981 */ /* 0x000362000c1e1900 */
[----:B0-----:R-:W-:-:S04]  /*0280*/  IMAD.WIDE R6, R17, 0x4, R10 ;  /* 0x0000000411067825 */ /* 0x001fc800078e020a */
[C---:B-1----:R-:W-:Y:S02]  /*0290*/  IMAD.WIDE R8, R17.reuse, 0x4, R6 ;  /* 0x0000000411087825 */ /* 0x042fe400078e0206 */
[----:B------:R-:W5:Y:S02]  /*02a0*/  LDG.E R6, desc[UR8][R6.64] ;  /* 0x0000000806067981 */ /* 0x000f64000c1e1900 */
[C---:B------:R-:W-:Y:S02]  /*02b0*/  IMAD.WIDE R2, R17.reuse, 0x4, R8 ;  /* 0x0000000411027825 */ /* 0x040fe400078e0208 */
[----:B------:R-:W5:Y:S02]  /*02c0*/  LDG.E R8, desc[UR8][R8.64] ;  /* 0x0000000808087981 */ /* 0x000f64000c1e1900 */
[C---:B------:R-:W-:Y:S02]  /*02d0*/  IMAD.WIDE R4, R17.reuse, 0x4, R2 ;  /* 0x0000000411047825 */ /* 0x040fe400078e0202 */
[----:B------:R-:W5:Y:S02]  /*02e0*/  LDG.E R29, desc[UR8][R2.64] ;  /* 0x00000008021d7981 */ /* 0x000f64000c1e1900 */
[----:B------:R-:W-:-:S02]  /*02f0*/  IMAD.WIDE R12, R17, 0x4, R4 ;  /* 0x00000004110c7825 */ /* 0x000fc400078e0204 */
[----:B------:R-:W5:Y:S02]  /*0300*/  LDG.E R4, desc[UR8][R4.64] ;  /* 0x0000000804047981 */ /* 0x000f64000c1e1900 */
[C---:B------:R-:W-:Y:S02]  /*0310*/  IMAD.WIDE R14, R17.reuse, 0x4, R12 ;  /* 0x00000004110e7825 */ /* 0x040fe400078e020c */
[----:B------:R-:W5:Y:S02]  /*0320*/  LDG.E R12, desc[UR8][R12.64] ;  /* 0x000000080c0c7981 */ /* 0x000f64000c1e1900 */
[C---:B------:R-:W-:Y:S02]  /*0330*/  IMAD.WIDE R26, R17.reuse, 0x4, R14 ;  /* 0x00000004111a7825 */ /* 0x040fe400078e020e */
[----:B------:R-:W5:Y:S02]  /*0340*/  LDG.E R14, desc[UR8][R14.64] ;  /* 0x000000080e0e7981 */ /* 0x000f64000c1e1900 */
[----:B------:R-:W-:-:S02]  /*0350*/  IMAD.WIDE R10, R17, 0x4, R26 ;  /* 0x00000004110a7825 */ /* 0x000fc400078e021a */
[----:B------:R-:W5:Y:S04]  /*0360*/  LDG.E R26, desc[UR8][R26.64] ;  /* 0x000000081a1a7981 */ /* 0x000f68000c1e1900 */
[----:B------:R-:W5:Y:S01]  /*0370*/  LDG.E R10, desc[UR8][R10.64] ;  /* 0x000000080a0a7981 */ /* 0x000f62000c1e1900 */
[----:B------:R-:W-:-:S04]  /*0380*/  UIADD3 UR7, UPT, UPT, UR7, 0x10, URZ ;  /* 0x0000001007077890 */ /* 0x000fc8000fffe0ff */
[----:B------:R-:W-:Y:S01]  /*0390*/  UISETP.NE.AND UP1, UPT, UR7, URZ, UPT ;  /* 0x000000ff0700728c */ /* 0x000fe2000bf25270 */
[----:B------:R-:W-:Y:S01]  /*03a0*/  LEA R18, R17, R18, 0x4 ;  /* 0x0000001211127211 */ /* 0x000fe200078e20ff */
[----:B--2---:R-:W-:-:S04]  /*03b0*/  FADD R16, |R25|, R16 ;  /* 0x0000001019107221 */ /* 0x004fc80000000200 */
[----:B---3--:R-:W-:-:S04]  /*03c0*/  FADD R23, R16, |R23| ;  /* 0x4000001710177221 */ /* 0x008fc80000000000 */
[----:B----4-:R-:W-:-:S04]  /*03d0*/  FADD R22, R23, |R22| ;  /* 0x4000001617167221 */ /* 0x010fc80000000000 */
[----:B-----5:R-:W-:-:S04]  /*03e0*/  FADD R21, R22, |R21| ;  /* 0x4000001516157221 */ /* 0x020fc80000000000 */
[----:B------:R-:W-:-:S04]  /*03f0*/  FADD R20, R21, |R20| ;  /* 0x4000001415147221 */ /* 0x000fc80000000000 */
        /* <DEDUP_REMOVED lines=10> */
[----:B------:R-:W-:Y:S01]  /*04a0*/  FADD R16, R29, |R10| ;  /* 0x4000000a1d107221 */ /* 0x000fe20000000000 */
[----:B------:R-:W-:Y:S06]  /*04b0*/  BRA.U UP1, `(.L_x_9) ;  /* 0xfffffffd012c7547 */ /* 0x000fec000b83ffff */
.L_x_8:
[----:B------:R-:W-:Y:S05]  /*04c0*/  BRA.U !UP0, `(.L_x_7) ;  /* 0x0000000108f87547 */ /* 0x000fea000b800000 */
[----:B------:R-:W-:Y:S02]  /*04d0*/  UISETP.GE.U32.AND UP0, UPT, UR6, 0x8, UPT ;  /* 0x000000080600788c */ /* 0x000fe4000bf06070 */
[----:B------:R-:W-:-:S04]  /*04e0*/  ULOP3.LUT UR7, UR5, 0x7, URZ, 0xc0, !UPT ;  /* 0x0000000705077892 */ /* 0x000fc8000f8ec0ff */
[----:B------:R-:W-:-:S03]  /*04f0*/  UISETP.NE.AND UP1, UPT, UR7, URZ, UPT ;  /* 0x000000ff0700728c */ /* 0x000fc6000bf25270 */
[----:B------:R-:W-:Y:S08]  /*0500*/  BRA.U !UP0, `(.L_x_10) ;  /* 0x00000001086c7547 */ /* 0x000ff0000b800000 */
[----:B------:R-:W0:Y:S01]  /*0510*/  LDC.64 R2, c[0x0][0x380] ;  /* 0x0000e000ff027b82 */ /* 0x000e220000000a00 */
[----:B------:R-:W-:-:S04]  /*0520*/  IMAD R5, R17, UR4, R0 ;  /* 0x0000000411057c24 */ /* 0x000fc8000f8e0200 */
[----:B0-----:R-:W-:-:S04]  /*0530*/  IMAD.WIDE R2, R5, 0x4, R2 ;  /* 0x0000000405027825 */ /* 0x001fc800078e0202 */
[C---:B------:R-:W-:Y:S02]  /*0540*/  IMAD.WIDE R4, R17.reuse, 0x4, R2 ;  /* 0x0000000411047825 */ /* 0x040fe400078e0202 */
[----:B------:R-:W2:Y:S02]  /*0550*/  LDG.E R3, desc[UR8][R2.64] ;  /* 0x0000000802037981 */ /* 0x000ea4000c1e1900 */
[C---:B------:R-:W-:Y:S02]  /*0560*/  IMAD.WIDE R6, R17.reuse, 0x4, R4 ;  /* 0x0000000411067825 */ /* 0x040fe400078e0204 */
[----:B------:R-:W3:Y:S02]  /*0570*/  LDG.E R4, desc[UR8][R4.64] ;  /* 0x0000000804047981 */ /* 0x000ee4000c1e1900 */
[C---:B------:R-:W-:Y:S02]  /*0580*/  IMAD.WIDE R8, R17.reuse, 0x4, R6 ;  /* 0x0000000411087825 */ /* 0x040fe400078e0206 */
[----:B------:R-:W4:Y:S02]  /*0590*/  LDG.E R6, desc[UR8][R6.64] ;  /* 0x0000000806067981 */ /* 0x000f24000c1e1900 */
        /* <DEDUP_REMOVED lines=9> */
[----:B------:R-:W-:Y:S01]  /*0630*/  UIADD3 UR4, UPT, UPT, UR4, 0x8, URZ ;  /* 0x0000000804047890 */ /* 0x000fe2000fffe0ff */
[----:B--2---:R-:W-:-:S04]  /*0640*/  FADD R3, R16, |R3| ;  /* 0x4000000310037221 */ /* 0x004fc80000000000 */
[----:B---3--:R-:W-:-:S04]  /*0650*/  FADD R3, R3, |R4| ;  /* 0x4000000403037221 */ /* 0x008fc80000000000 */
[----:B----4-:R-:W-:-:S04]  /*0660*/  FADD R3, R3, |R6| ;  /* 0x4000000603037221 */ /* 0x010fc80000000000 */
[----:B-----5:R-:W-:-:S04]  /*0670*/  FADD R3, R3, |R8| ;  /* 0x4000000803037221 */ /* 0x020fc80000000000 */
[----:B------:R-:W-:-:S04]  /*0680*/  FADD R3, R3, |R10| ;  /* 0x4000000a03037221 */ /* 0x000fc80000000000 */
[----:B------:R-:W-:-:S04]  /*0690*/  FADD R3, R3, |R12| ;  /* 0x4000000c03037221 */ /* 0x000fc80000000000 */
[----:B------:R-:W-:-:S04]  /*06a0*/  FADD R3, R3, |R14| ;  /* 0x4000000e03037221 */ /* 0x000fc80000000000 */
[----:B------:R-:W-:-:S07]  /*06b0*/  FADD R16, R3, |R18| ;  /* 0x4000001203107221 */ /* 0x000fce0000000000 */
.L_x_10:
        /* <DEDUP_REMOVED lines=12> */
[----:B------:R-:W-:Y:S02]  /*0780*/  IMAD.WIDE R8, R17, 0x4, R6 ;  /* 0x0000000411087825 */ /* 0x000fe400078e0206 */
[----:B------:R-:W4:Y:S04]  /*0790*/  LDG.E R7, desc[UR8][R6.64] ;  /* 0x0000000806077981 */ /* 0x000f28000c1e1900 */
[----:B------:R-:W5:Y:S01]  /*07a0*/  LDG.E R9, desc[UR8][R8.64] ;  /* 0x0000000808097981 */ /* 0x000f62000c1e1900 */
[----:B------:R-:W-:Y:S01]  /*07b0*/  UIADD3 UR4, UPT, UPT, UR4, 0x4, URZ ;  /* 0x0000000404047890 */ /* 0x000fe2000fffe0ff */
[----:B--2---:R-:W-:-:S04]  /*07c0*/  FADD R16, R16, |R3| ;  /* 0x4000000310107221 */ /* 0x004fc80000000000 */
[----:B---3--:R-:W-:-:S04]  /*07d0*/  FADD R16, R16, |R5| ;  /* 0x4000000510107221 */ /* 0x008fc80000000000 */
[----:B----4-:R-:W-:-:S04]  /*07e0*/  FADD R16, R16, |R7| ;  /* 0x4000000710107221 */ /* 0x010fc80000000000 */
[----:B-----5:R-:W-:-:S07]  /*07f0*/  FADD R16, R16, |R9| ;  /* 0x4000000910107221 */ /* 0x020fce0000000000 */
.L_x_11:
[----:B------:R-:W-:Y:S05]  /*0800*/  BRA.U !UP1, `(.L_x_7) ;  /* 0x0000000109287547 */ /* 0x000fea000b800000 */
[----:B------:R-:W0:Y:S01]  /*0810*/  LDC.64 R4, c[0x0][0x380] ;  /* 0x0000e000ff047b82 */ /* 0x000e220000000a00 */
[----:B------:R-:W-:Y:S01]  /*0820*/  IMAD R6, R17, UR4, R0 ;  /* 0x0000000411067c24 */ /* 0x000fe2000f8e0200 */
[----:B------:R-:W-:-:S12]  /*0830*/  UIADD3 UR5, UPT, UPT, -UR5, URZ, URZ ;  /* 0x000000ff05057290 */ /* 0x000fd8000fffe1ff */
.L_x_12:
[----:B0-----:R-:W-:-:S06]  /*0840*/  IMAD.WIDE R2, R6, 0x4, R4 ;  /* 0x0000000406027825 */ /* 0x001fcc00078e0204 */
[----:B------:R-:W2:Y:S01]  /*0850*/  LDG.E R3, desc[UR8][R2.64] ;  /* 0x0000000802037981 */ /* 0x000ea2000c1e1900 */
[----:B------:R-:W-:Y:S01]  /*0860*/  UIADD3 UR5, UPT, UPT, UR5, 0x1, URZ ;  /* 0x0000000105057890 */ /* 0x000fe2000fffe0ff */
[----:B------:R-:W-:-:S03]  /*0870*/  IADD3 R6, PT, PT, R6, R17, RZ ;  /* 0x0000001106067210 */ /* 0x000fc60007ffe0ff */
[----:B------:R-:W-:Y:S01]  /*0880*/  UISETP.NE.AND UP0, UPT, UR5, URZ, UPT ;  /* 0x000000ff0500728c */ /* 0x000fe2000bf05270 */
[----:B--2---:R-:W-:-:S08]  /*0890*/  FADD R16, |R3|, R16 ;  /* 0x0000001003107221 */ /* 0x004fd00000000200 */
[----:B------:R-:W-:Y:S05]  /*08a0*/  BRA.U UP0, `(.L_x_12) ;  /* 0xfffffffd00e47547 */ /* 0x000fea000b83ffff */
.L_x_7:
[----:B------:R-:W0:Y:S02]  /*08b0*/  LDC.64 R2, c[0x0][0x388] ;  /* 0x0000e200ff027b82 */ /* 0x000e240000000a00 */
[----:B0-----:R-:W-:-:S05]  /*08c0*/  IMAD.WIDE R2, R0, 0x4, R2 ;  /* 0x0000000400027825 */ /* 0x001fca00078e0202 */
[----:B------:R-:W-:Y:S01]  /*08d0*/  STG.E desc[UR8][R2.64], R16 ;  /* 0x0000001002007986 */ /* 0x000fe2000c101908 */
[----:B------:R-:W-:Y:S05]  /*08e0*/  EXIT ;  /* 0x000000000000794d */ /* 0x000fea0003800000 */
.L_x_13:
        /* <DEDUP_REMOVED lines=9> */
.L_x_22:


//--------------------- .text._Z16kernel_rowSumAbsPKfPfii --------------------------
	.section	.text._Z16kernel_rowSumAbsPKfPfii,"ax",@progbits
	.align	128
        .global         _Z16kernel_rowSumAbsPKfPfii
        .type           _Z16kernel_rowSumAbsPKfPfii,@function
        .size           _Z16kernel_rowSumAbsPKfPfii,(.L_x_23 - _Z16kernel_rowSumAbsPKfPfii)
        .other          _Z16kernel_rowSumAbsPKfPfii,@"STO_CUDA_ENTRY STV_DEFAULT"
_Z16kernel_rowSumAbsPKfPfii:
.text._Z16kernel_rowSumAbsPKfPfii:
[----:B------:R-:W-:Y:S01]  /*0000*/  LDC R1, c[0x0][0x37c] ;  /* 0x0000df00ff017b82 */ /* 0x000fe20000000800 */
[----:B------:R-:W0:Y:S01]  /*0010*/  S2R R2, SR_CTAID.X ;  /* 0x0000000000027919 */ /* 0x000e220000002500 */
[----:B------:R-:W0:Y:S01]  /*0020*/  LDCU UR4, c[0x0][0x360] ;  /* 0x00006c00ff0477ac */ /* 0x000e220008000800 */
[----:B------:R-:W0:Y:S01]  /*0030*/  S2R R3, SR_TID.X ;  /* 0x0000000000037919 */ /* 0x000e220000002100 */
[----:B------:R-:W1:Y:S01]  /*0040*/  LDCU UR5, c[0x0][0x390] ;  /* 0x00007200ff0577ac */ /* 0x000e620008000800 */
[----:B0-----:R-:W-:-:S05]  /*0050*/  IMAD R2, R2, UR4, R3 ;  /* 0x0000000402027c24 */ /* 0x001fca000f8e0203 */
[----:B-1----:R-:W-:-:S13]  /*0060*/  ISETP.GE.AND P0, PT, R2, UR5, PT ;  /* 0x0000000502007c0c */ /* 0x002fda000bf06270 */
[----:B------:R-:W-:Y:S05]  /*0070*/  @P0 EXIT ;  /* 0x000000000000094d */ /* 0x000fea0003800000 */
[----:B------:R-:W0:Y:S01]  /*0080*/  LDCU UR7, c[0x0][0x394] ;  /* 0x00007280ff0777ac */ /* 0x000e220008000800 */
[----:B------:R-:W-:Y:S01]  /*0090*/  HFMA2 R0, -RZ, RZ, 0, 0 ;  /* 0x00000000ff007431 */ /* 0x000fe200000001ff */
[----:B------:R-:W1:Y:S01]  /*00a0*/  LDCU.64 UR12, c[0x0][0x358] ;  /* 0x00006b00ff0c77ac */ /* 0x000e620008000a00 */
[----:B0-----:R-:W-:-:S09]  /*00b0*/  UISETP.GE.AND UP0, UPT, UR7, 0x1, UPT ;  /* 0x000000010700788c */ /* 0x001fd2000bf06270 */
[----:B-1----:R-:W-:Y:S05]  /*00c0*/  BRA.U !UP0, `(.L_x_14) ;  /* 0x0000000508a87547 */ /* 0x002fea000b800000 */
[----:B------:R-:W-:Y:S02]  /*00d0*/  UISETP.GE.U32.AND UP1, UPT, UR7, 0x10, UPT ;  /* 0x000000100700788c */ /* 0x000fe4000bf26070 */
[----:B------:R-:W-:Y:S01]  /*00e0*/  IMAD R3, R2, UR7, RZ ;  /* 0x0000000702037c24 */ /* 0x000fe2000f8e02ff */
[----:B------:R-:W-:Y:S01]  /*00f0*/  ULOP3.LUT UR10, UR7, 0xf, URZ, 0xc0, !UPT ;  /* 0x0000000f070a7892 */ /* 0x000fe2000f8ec0ff */
[----:B------:R-:W-:Y:S01]  /*0100*/  MOV R0, RZ ;  /* 0x000000ff00007202 */ /* 0x000fe20000000f00 */
[----:B------:R-:W-:Y:S02]  /*0110*/  UMOV UR4, URZ ;  /* 0x000000ff00047c82 */ /* 0x000fe40008000000 */
[----:B------:R-:W-:Y:S02]  /*0120*/  UISETP.NE.AND UP0, UPT, UR10, URZ, UPT ;  /* 0x000000ff0a00728c */ /* 0x000fe4000bf05270 */
[----:B------:R-:W-:Y:S09]  /*0130*/  BRA.U !UP1, `(.L_x_15) ;  /* 0x0000000109b87547 */ /* 0x000ff2000b800000 */
[----:B------:R-:W0:Y:S01]  /*0140*/  LDCU.64 UR8, c[0x0][0x380] ;  /* 0x00007000ff0877ac */ /* 0x000e220008000a00 */
[----:B------:R-:W-:Y:S02]  /*0150*/  MOV R0, RZ ;  /* 0x000000ff00007202 */ /* 0x000fe40000000f00 */
[----:B------:R-:W-:Y:S01]  /*0160*/  MOV R6, R3 ;  /* 0x0000000300067202 */ /* 0x000fe20000000f00 */
[----:B------:R-:W-:Y:S02]  /*0170*/  ULOP3.LUT UR4, UR7, 0x7ffffff0, URZ, 0xc0, !UPT ;  /* 0x7ffffff007047892 */ /* 0x000fe4000f8ec0ff */
[----:B0-----:R-:W-:Y:S02]  /*0180*/  UIADD3 UR5, UP1, UPT, UR8, 0x20, URZ ;  /* 0x0000002008057890 */ /* 0x001fe4000ff3e0ff */
[----:B------:R-:W-:Y:S02]  /*0190*/  UIADD3 UR8, UPT, UPT, -UR4, URZ, URZ ;  /* 0x000000ff04087290 */ /* 0x000fe4000fffe1ff */
[----:B------:R-:W-:-:S12]  /*01a0*/  UIADD3.X UR6, UPT, UPT, URZ, UR9, URZ, UP1, !UPT ;  /* 0x00000009ff067290 */ /* 0x000fd80008ffe4ff */
.L_x_16:
[----:B------:R-:W-:Y:S02]  /*01b0*/  MOV R4, UR5 ;  /* 0x0000000500047c02 */ /* 0x000fe40008000f00 */
[----:B------:R-:W-:-:S03]  /*01c0*/  MOV R5, UR6 ;  /* 0x0000000600057c02 */ /* 0x000fc60008000f00 */
[----:B------:R-:W-:-:S05]  /*01d0*/  IMAD.WIDE R4, R6, 0x4, R4 ;  /* 0x0000000406047825 */ /* 0x000fca00078e0204 */
        /* <DEDUP_REMOVED lines=15> */
[----:B------:R-:W5:Y:S01]  /*02d0*/  LDG.E R14, desc[UR12][R4.64+0x1c] ;  /* 0x00001c0c040e7981 */ /* 0x000f62000c1e1900 */
[----:B------:R-:W-:Y:S01]  /*02e0*/  UIADD3 UR8, UPT, UPT, UR8, 0x10, URZ ;  /* 0x0000001008087890 */ /* 0x000fe2000fffe0ff */
[----:B------:R-:W-:-:S03]  /*02f0*/  IADD3 R6, PT, PT, R6, 0x10, RZ ;  /* 0x0000001006067810 */ /* 0x000fc60007ffe0ff */
[----:B------:R-:W-:Y:S01]  /*0300*/  UISETP.NE.AND UP1, UPT, UR8, URZ, UPT ;  /* 0x000000ff0800728c */ /* 0x000fe2000bf25270 */
        /* <DEDUP_REMOVED lines=17> */
.L_x_15:
[----:B------:R-:W-:Y:S05]  /*0420*/  BRA.U !UP0, `(.L_x_14) ;  /* 0x0000000108d07547 */ /* 0x000fea000b800000 */
[----:B------:R-:W-:Y:S02]  /*0430*/  UISETP.GE.U32.AND UP0, UPT, UR10, 0x8, UPT ;  /* 0x000000080a00788c */ /* 0x000fe4000bf06070 */
[----:B------:R-:W-:-:S04]  /*0440*/  ULOP3.LUT UR6, UR7, 0x7, URZ, 0xc0, !UPT ;  /* 0x0000000707067892 */ /* 0x000fc8000f8ec0ff */
[----:B------:R-:W-:-:S03]  /*0450*/  UISETP.NE.AND UP1, UPT, UR6, URZ, UPT ;  /* 0x000000ff0600728c */ /* 0x000fc6000bf25270 */
[----:B------:R-:W-:Y:S08]  /*0460*/  BRA.U !UP0, `(.L_x_17) ;  /* 0x0000000108507547 */ /* 0x000ff0000b800000 */
[----:B------:R-:W0:Y:S01]  /*0470*/  LDC.64 R4, c[0x0][0x380] ;  /* 0x0000e000ff047b82 */ /* 0x000e220000000a00 */
[----:B------:R-:W-:-:S05]  /*0480*/  IADD3 R7, PT, PT, R3, UR4, RZ ;  /* 0x0000000403077c10 */ /* 0x000fca000fffe0ff */
[----:B0-----:R-:W-:-:S05]  /*0490*/  IMAD.WIDE R4, R7, 0x4, R4 ;  /* 0x0000000407047825 */ /* 0x001fca00078e0204 */
        /* <DEDUP_REMOVED lines=17> */
.L_x_17:
        /* <DEDUP_REMOVED lines=11> */
[----:B------:R-:W5:Y:S01]  /*0660*/  LDG.E R11, desc[UR12][R4.64+0xc] ;  /* 0x00000c0c040b7981 */ /* 0x000f62000c1e1900 */
[----:B------:R-:W-:Y:S01]  /*0670*/  UIADD3 UR4, UPT, UPT, UR4, 0x4, URZ ;  /* 0x0000000404047890 */ /* 0x000fe2000fffe0ff */
[----:B--2---:R-:W-:-:S04]  /*0680*/  FADD R7, R0, |R7| ;  /* 0x4000000700077221 */ /* 0x004fc80000000000 */
[----:B---3--:R-:W-:-:S04]  /*0690*/  FADD R6, R7, |R6| ;  /* 0x4000000607067221 */ /* 0x008fc80000000000 */
[----:B----4-:R-:W-:-:S04]  /*06a0*/  FADD R6, R6, |R9| ;  /* 0x4000000906067221 */ /* 0x010fc80000000000 */
[----:B-----5:R-:W-:-:S07]  /*06b0*/  FADD R0, R6, |R11| ;  /* 0x4000000b06007221 */ /* 0x020fce0000000000 */
.L_x_18:
[----:B------:R-:W-:Y:S05]  /*06c0*/  BRA.U !UP1, `(.L_x_14) ;  /* 0x0000000109287547 */ /* 0x000fea000b800000 */
[----:B------:R-:W0:Y:S01]  /*06d0*/  LDC.64 R6, c[0x0][0x380] ;  /* 0x0000e000ff067b82 */ /* 0x000e220000000a00 */
[----:B------:R-:W-:Y:S01]  /*06e0*/  IADD3 R3, PT, PT, R3, UR4, RZ ;  /* 0x0000000403037c10 */ /* 0x000fe2000fffe0ff */
[----:B------:R-:W-:-:S12]  /*06f0*/  UIADD3 UR5, UPT, UPT, -UR5, URZ, URZ ;  /* 0x000000ff05057290 */ /* 0x000fd8000fffe1ff */
.L_x_19:
[----:B0-----:R-:W-:-:S06]  /*0700*/  IMAD.WIDE R4, R3, 0x4, R6 ;  /* 0x0000000403047825 */ /* 0x001fcc00078e0206 */
[----:B------:R-:W2:Y:S01]  /*0710*/  LDG.E R5, desc[UR12][R4.64] ;  /* 0x0000000c04057981 */ /* 0x000ea2000c1e1900 */
[----:B------:R-:W-:Y:S01]  /*0720*/  UIADD3 UR5, UPT, UPT, UR5, 0x1, URZ ;  /* 0x0000000105057890 */ /* 0x000fe2000fffe0ff */
[----:B------:R-:W-:-:S03]  /*0730*/  IADD3 R3, PT, PT, R3, 0x1, RZ ;  /* 0x0000000103037810 */ /* 0x000fc60007ffe0ff */
[----:B------:R-:W-:Y:S01]  /*0740*/  UISETP.NE.AND UP0, UPT, UR5, URZ, UPT ;  /* 0x000000ff0500728c */ /* 0x000fe2000bf05270 */
[----:B--2---:R-:W-:-:S08]  /*0750*/  FADD R0, |R5|, R0 ;  /* 0x0000000005007221 */ /* 0x004fd00000000200 */
[----:B------:R-:W-:Y:S05]  /*0760*/  BRA.U UP0, `(.L_x_19) ;  /* 0xfffffffd00e47547 */ /* 0x000fea000b83ffff */
.L_x_14:
[----:B------:R-:W0:Y:S02]  /*0770*/  LDC.64 R4, c[0x0][0x388] ;  /* 0x0000e200ff047b82 */ /* 0x000e240000000a00 */
[----:B0-----:R-:W-:-:S05]  /*0780*/  IMAD.WIDE R2, R2, 0x4, R4 ;  /* 0x0000000402027825 */ /* 0x001fca00078e0204 */
[----:B------:R-:W-:Y:S01]  /*0790*/  STG.E desc[UR12][R2.64], R0 ;  /* 0x0000000002007986 */ /* 0x000fe2000c10190c */
[----:B------:R-:W-:Y:S05]  /*07a0*/  EXIT ;  /* 0x000000000000794d */ /* 0x000fea0003800000 */
.L_x_20:
        /* <DEDUP_REMOVED lines=13> */
.L_x_23:


//--------------------- .nv.shared.reserved.0     --------------------------
	.section	.nv.shared.reserved.0,"aw",@nobits
	.weak		__nv_reservedSMEM_offset_0_alias
	.size		__nv_reservedSMEM_offset_0_alias, 0, 64
	.other		__nv_reservedSMEM_offset_0_alias,@"STO_CUDA_RESERVED_SHARED STV_DEFAULT"
__nv_reservedSMEM_offset_0_alias:
	.zero		0
	.zero		64


//--------------------- .nv.constant0._Z13kernel_reducePKfPfi --------------------------
	.section	.nv.constant0._Z13kernel_reducePKfPfi,"a",@progbits
	.sectionflags	@""
	.align	4
.nv.constant0._Z13kernel_reducePKfPfi:
	.zero		916


//--------------------- .nv.constant0._Z16kernel_colSumAbsPKfPfii --------------------------
	.section	.nv.constant0._Z16kernel_colSumAbsPKfPfii,"a",@progbits
	.sectionflags	@""
	.align	4
.nv.constant0._Z16kernel_colSumAbsPKfPfii:
	.zero		920


//--------------------- .nv.constant0._Z16kernel_rowSumAbsPKfPfii --------------------------
	.section	.nv.constant0._Z16kernel_rowSumAbsPKfPfii,"a",@progbits
	.sectionflags	@""
	.align	4
.nv.constant0._Z16kernel_rowSumAbsPKfPfii:
	.zero		920


//--------------------- SYMBOLS --------------------------

	.type		.nv.reservedSmem.offset0,@object
	.size		.nv.reservedSmem.offset0,0x4
